//
// Generated by NVIDIA NVVM Compiler
//
// Compiler Build ID: CL-36424714
// Cuda compilation tools, release 13.0, V13.0.88
// Based on NVVM 20.0.0
//

.version 9.0
.target sm_100
.address_size 64

	// .globl	_Z13jacobi_kernelPdS_S_S_Pi

.visible .entry _Z13jacobi_kernelPdS_S_S_Pi(
	.param .u64 .ptr .align 1 _Z13jacobi_kernelPdS_S_S_Pi_param_0,
	.param .u64 .ptr .align 1 _Z13jacobi_kernelPdS_S_S_Pi_param_1,
	.param .u64 .ptr .align 1 _Z13jacobi_kernelPdS_S_S_Pi_param_2,
	.param .u64 .ptr .align 1 _Z13jacobi_kernelPdS_S_S_Pi_param_3,
	.param .u64 .ptr .align 1 _Z13jacobi_kernelPdS_S_S_Pi_param_4
)
{
	.reg .pred 	%p<28>;
	.reg .b32 	%r<82>;
	.reg .b64 	%rd<57>;
	.reg .b64 	%fd<102>;

	ld.param.u64 	%rd11, [_Z13jacobi_kernelPdS_S_S_Pi_param_0];
	ld.param.u64 	%rd9, [_Z13jacobi_kernelPdS_S_S_Pi_param_1];
	ld.param.u64 	%rd12, [_Z13jacobi_kernelPdS_S_S_Pi_param_2];
	ld.param.u64 	%rd10, [_Z13jacobi_kernelPdS_S_S_Pi_param_3];
	ld.param.u64 	%rd13, [_Z13jacobi_kernelPdS_S_S_Pi_param_4];
	cvta.to.global.u64 	%rd1, %rd12;
	cvta.to.global.u64 	%rd2, %rd11;
	cvta.to.global.u64 	%rd14, %rd13;
	mov.u32 	%r46, %ctaid.x;
	mov.u32 	%r47, %ntid.x;
	mul.lo.s32 	%r1, %r46, %r47;
	mov.u32 	%r2, %tid.x;
	add.s32 	%r3, %r1, %r2;
	ld.global.u32 	%r4, [%rd14];
	setp.ge.s32 	%p1, %r3, %r4;
	@%p1 bra 	$L__BB0_44;
	cvta.to.global.u64 	%rd15, %rd10;
	cvta.to.global.u64 	%rd16, %rd9;
	mul.wide.s32 	%rd17, %r3, 8;
	add.s64 	%rd18, %rd16, %rd17;
	ld.global.f64 	%fd84, [%rd18];
	add.s64 	%rd3, %rd15, %rd17;
	st.global.f64 	[%rd3], %fd84;
	setp.lt.s32 	%p2, %r4, 1;
	@%p2 bra 	$L__BB0_41;
	and.b32  	%r5, %r4, 7;
	setp.lt.u32 	%p3, %r4, 8;
	mov.b32 	%r80, 0;
	@%p3 bra 	$L__BB0_21;
	and.b32  	%r80, %r4, 2147483640;
	mad.lo.s32 	%r77, %r4, 7, %r3;
	shl.b32 	%r8, %r4, 3;
	mad.lo.s32 	%r76, %r4, 6, %r3;
	mad.lo.s32 	%r75, %r4, 5, %r3;
	shl.b32 	%r50, %r4, 2;
	add.s32 	%r74, %r3, %r50;
	mad.lo.s32 	%r73, %r4, 3, %r3;
	shl.b32 	%r51, %r4, 1;
	add.s32 	%r72, %r3, %r51;
	add.s32 	%r52, %r2, %r4;
	add.s32 	%r71, %r52, %r1;
	neg.s32 	%r70, %r3;
	add.s64 	%rd56, %rd1, 32;
	mov.b32 	%r78, 0;
	mov.u32 	%r69, %r3;
$L__BB0_4:
	.pragma "nounroll";
	setp.eq.s32 	%p4, %r70, 0;
	@%p4 bra 	$L__BB0_6;
	mul.wide.s32 	%rd19, %r69, 8;
	add.s64 	%rd20, %rd2, %rd19;
	ld.global.f64 	%fd37, [%rd20];
	ld.global.f64 	%fd38, [%rd56+-32];
	mul.f64 	%fd39, %fd37, %fd38;
	sub.f64 	%fd84, %fd84, %fd39;
	st.global.f64 	[%rd3], %fd84;
$L__BB0_6:
	add.s32 	%r53, %r78, 1;
	setp.eq.s32 	%p5, %r53, %r3;
	@%p5 bra 	$L__BB0_8;
	mul.wide.s32 	%rd21, %r71, 8;
	add.s64 	%rd22, %rd2, %rd21;
	ld.global.f64 	%fd40, [%rd22];
	ld.global.f64 	%fd41, [%rd56+-24];
	mul.f64 	%fd42, %fd40, %fd41;
	sub.f64 	%fd84, %fd84, %fd42;
	st.global.f64 	[%rd3], %fd84;
$L__BB0_8:
	add.s32 	%r54, %r78, 2;
	setp.eq.s32 	%p6, %r54, %r3;
	@%p6 bra 	$L__BB0_10;
	mul.wide.s32 	%rd23, %r72, 8;
	add.s64 	%rd24, %rd2, %rd23;
	ld.global.f64 	%fd43, [%rd24];
	ld.global.f64 	%fd44, [%rd56+-16];
	mul.f64 	%fd45, %fd43, %fd44;
	sub.f64 	%fd84, %fd84, %fd45;
	st.global.f64 	[%rd3], %fd84;
$L__BB0_10:
	add.s32 	%r55, %r78, 3;
	setp.eq.s32 	%p7, %r55, %r3;
	@%p7 bra 	$L__BB0_12;
	mul.wide.s32 	%rd25, %r73, 8;
	add.s64 	%rd26, %rd2, %rd25;
	ld.global.f64 	%fd46, [%rd26];
	ld.global.f64 	%fd47, [%rd56+-8];
	mul.f64 	%fd48, %fd46, %fd47;
	sub.f64 	%fd84, %fd84, %fd48;
	st.global.f64 	[%rd3], %fd84;
$L__BB0_12:
	add.s32 	%r56, %r78, 4;
	setp.eq.s32 	%p8, %r56, %r3;
	@%p8 bra 	$L__BB0_14;
	mul.wide.s32 	%rd27, %r74, 8;
	add.s64 	%rd28, %rd2, %rd27;
	ld.global.f64 	%fd49, [%rd28];
	ld.global.f64 	%fd50, [%rd56];
	mul.f64 	%fd51, %fd49, %fd50;
	sub.f64 	%fd84, %fd84, %fd51;
	st.global.f64 	[%rd3], %fd84;
$L__BB0_14:
	add.s32 	%r57, %r78, 5;
	setp.eq.s32 	%p9, %r57, %r3;
	@%p9 bra 	$L__BB0_16;
	mul.wide.s32 	%rd29, %r75, 8;
	add.s64 	%rd30, %rd2, %rd29;
	ld.global.f64 	%fd52, [%rd30];
	ld.global.f64 	%fd53, [%rd56+8];
	mul.f64 	%fd54, %fd52, %fd53;
	sub.f64 	%fd84, %fd84, %fd54;
	st.global.f64 	[%rd3], %fd84;
$L__BB0_16:
	add.s32 	%r58, %r78, 6;
	setp.eq.s32 	%p10, %r58, %r3;
	@%p10 bra 	$L__BB0_18;
	mul.wide.s32 	%rd31, %r76, 8;
	add.s64 	%rd32, %rd2, %rd31;
	ld.global.f64 	%fd55, [%rd32];
	ld.global.f64 	%fd56, [%rd56+16];
	mul.f64 	%fd57, %fd55, %fd56;
	sub.f64 	%fd84, %fd84, %fd57;
	st.global.f64 	[%rd3], %fd84;
$L__BB0_18:
	add.s32 	%r59, %r78, 7;
	setp.eq.s32 	%p11, %r59, %r3;
	@%p11 bra 	$L__BB0_20;
	mul.wide.s32 	%rd33, %r77, 8;
	add.s64 	%rd34, %rd2, %rd33;
	ld.global.f64 	%fd58, [%rd34];
	ld.global.f64 	%fd59, [%rd56+24];
	mul.f64 	%fd60, %fd58, %fd59;
	sub.f64 	%fd84, %fd84, %fd60;
	st.global.f64 	[%rd3], %fd84;
$L__BB0_20:
	add.s32 	%r78, %r78, 8;
	add.s32 	%r77, %r77, %r8;
	add.s32 	%r76, %r76, %r8;
	add.s32 	%r75, %r75, %r8;
	add.s32 	%r74, %r74, %r8;
	add.s32 	%r73, %r73, %r8;
	add.s32 	%r72, %r72, %r8;
	add.s32 	%r71, %r71, %r8;
	add.s32 	%r70, %r70, 8;
	add.s32 	%r69, %r69, %r8;
	add.s64 	%rd56, %rd56, 64;
	setp.ne.s32 	%p12, %r78, %r80;
	@%p12 bra 	$L__BB0_4;
$L__BB0_21:
	setp.eq.s32 	%p13, %r5, 0;
	@%p13 bra 	$L__BB0_41;
	and.b32  	%r37, %r4, 3;
	setp.lt.u32 	%p14, %r5, 4;
	@%p14 bra 	$L__BB0_32;
	setp.eq.s32 	%p15, %r80, %r3;
	mul.wide.u32 	%rd35, %r80, 8;
	add.s64 	%rd7, %rd1, %rd35;
	@%p15 bra 	$L__BB0_25;
	mad.lo.s32 	%r60, %r80, %r4, %r3;
	mul.wide.s32 	%rd36, %r60, 8;
	add.s64 	%rd37, %rd2, %rd36;
	ld.global.f64 	%fd61, [%rd37];
	ld.global.f64 	%fd62, [%rd7];
	mul.f64 	%fd63, %fd61, %fd62;
	sub.f64 	%fd84, %fd84, %fd63;
	st.global.f64 	[%rd3], %fd84;
$L__BB0_25:
	add.s32 	%r38, %r80, 1;
	setp.eq.s32 	%p16, %r38, %r3;
	@%p16 bra 	$L__BB0_27;
	mad.lo.s32 	%r61, %r38, %r4, %r3;
	mul.wide.s32 	%rd38, %r61, 8;
	add.s64 	%rd39, %rd2, %rd38;
	ld.global.f64 	%fd64, [%rd39];
	ld.global.f64 	%fd65, [%rd7+8];
	mul.f64 	%fd66, %fd64, %fd65;
	sub.f64 	%fd84, %fd84, %fd66;
	st.global.f64 	[%rd3], %fd84;
$L__BB0_27:
	add.s32 	%r39, %r80, 2;
	setp.eq.s32 	%p17, %r39, %r3;
	@%p17 bra 	$L__BB0_29;
	mad.lo.s32 	%r62, %r39, %r4, %r3;
	mul.wide.s32 	%rd40, %r62, 8;
	add.s64 	%rd41, %rd2, %rd40;
	ld.global.f64 	%fd67, [%rd41];
	ld.global.f64 	%fd68, [%rd7+16];
	mul.f64 	%fd69, %fd67, %fd68;
	sub.f64 	%fd84, %fd84, %fd69;
	st.global.f64 	[%rd3], %fd84;
$L__BB0_29:
	add.s32 	%r40, %r80, 3;
	setp.eq.s32 	%p18, %r40, %r3;
	@%p18 bra 	$L__BB0_31;
	mad.lo.s32 	%r63, %r40, %r4, %r3;
	mul.wide.s32 	%rd42, %r63, 8;
	add.s64 	%rd43, %rd2, %rd42;
	ld.global.f64 	%fd70, [%rd43];
	ld.global.f64 	%fd71, [%rd7+24];
	mul.f64 	%fd72, %fd70, %fd71;
	sub.f64 	%fd84, %fd84, %fd72;
	st.global.f64 	[%rd3], %fd84;
$L__BB0_31:
	add.s32 	%r80, %r80, 4;
$L__BB0_32:
	setp.eq.s32 	%p19, %r37, 0;
	@%p19 bra 	$L__BB0_41;
	setp.eq.s32 	%p20, %r37, 1;
	@%p20 bra 	$L__BB0_39;
	setp.eq.s32 	%p21, %r80, %r3;
	mul.wide.u32 	%rd44, %r80, 8;
	add.s64 	%rd8, %rd1, %rd44;
	@%p21 bra 	$L__BB0_36;
	mad.lo.s32 	%r64, %r80, %r4, %r3;
	mul.wide.s32 	%rd45, %r64, 8;
	add.s64 	%rd46, %rd2, %rd45;
	ld.global.f64 	%fd73, [%rd46];
	ld.global.f64 	%fd74, [%rd8];
	mul.f64 	%fd75, %fd73, %fd74;
	sub.f64 	%fd84, %fd84, %fd75;
	st.global.f64 	[%rd3], %fd84;
$L__BB0_36:
	add.s32 	%r43, %r80, 1;
	setp.eq.s32 	%p22, %r43, %r3;
	@%p22 bra 	$L__BB0_38;
	mad.lo.s32 	%r65, %r43, %r4, %r3;
	mul.wide.s32 	%rd47, %r65, 8;
	add.s64 	%rd48, %rd2, %rd47;
	ld.global.f64 	%fd76, [%rd48];
	ld.global.f64 	%fd77, [%rd8+8];
	mul.f64 	%fd78, %fd76, %fd77;
	sub.f64 	%fd84, %fd84, %fd78;
	st.global.f64 	[%rd3], %fd84;
$L__BB0_38:
	add.s32 	%r80, %r80, 2;
$L__BB0_39:
	and.b32  	%r66, %r4, 1;
	setp.eq.b32 	%p23, %r66, 1;
	not.pred 	%p24, %p23;
	setp.eq.s32 	%p25, %r80, %r3;
	or.pred  	%p26, %p24, %p25;
	@%p26 bra 	$L__BB0_41;
	mad.lo.s32 	%r67, %r80, %r4, %r3;
	mul.wide.s32 	%rd49, %r67, 8;
	add.s64 	%rd50, %rd2, %rd49;
	ld.global.f64 	%fd79, [%rd50];
	mul.wide.u32 	%rd51, %r80, 8;
	add.s64 	%rd52, %rd1, %rd51;
	ld.global.f64 	%fd80, [%rd52];
	mul.f64 	%fd81, %fd79, %fd80;
	sub.f64 	%fd84, %fd84, %fd81;
	st.global.f64 	[%rd3], %fd84;
$L__BB0_41:
	mad.lo.s32 	%r68, %r4, %r3, %r3;
	mul.wide.s32 	%rd53, %r68, 8;
	add.s64 	%rd54, %rd2, %rd53;
	ld.global.f64 	%fd36, [%rd54];
	setp.eq.f64 	%p27, %fd36, 0d0000000000000000;
	@%p27 bra 	$L__BB0_43;
	div.rn.f64 	%fd82, %fd84, %fd36;
	st.global.f64 	[%rd3], %fd82;
	bra.uni 	$L__BB0_44;
$L__BB0_43:
	mov.b64 	%rd55, 0;
	st.global.u64 	[%rd3], %rd55;
$L__BB0_44:
	ret;

}


// ===== COMPILED SASS (sm_100) =====

	.target	sm_100

	.elftype	@"ET_EXEC"


//--------------------- .note.nv.tkinfo           --------------------------
	.section	.note.nv.tkinfo,"",@"SHT_NOTE"
	.sectionflags	@"SHF_NOTE_NV_TKINFO"
	.tkinfo
        /*0018*/ 	.word	0x00000002
        /*0030*/ 	.string	""
        /*0030*/ 	.string	"ptxas"
        /*0030*/ 	.string	"Cuda compilation tools, release 13.0, V13.0.88"
        /*0030*/ 	.string	"Build cuda_13.0.r13.0/compiler.36424714_0"
        /*0030*/ 	.string	"-arch sm_100 -m 64 "



//--------------------- .note.nv.cuinfo           --------------------------
	.section	.note.nv.cuinfo,"",@"SHT_NOTE"
	.sectionflags	@"SHF_NOTE_NV_CUINFO"
        /*0018*/ 	.short	0x0002
        /*001a*/ 	.short	0x0064
        /*001c*/ 	.short	0x0082
	.zero		2


//--------------------- .nv.info                  --------------------------
	.section	.nv.info,"",@"SHT_CUDA_INFO"
	.align	4


	//----- nvinfo : EIATTR_REGCOUNT
	.align		4
        /*0000*/ 	.byte	0x04, 0x2f
        /*0002*/ 	.short	(.L_1 - .L_0)
	.align		4
.L_0:
        /*0004*/ 	.word	index@(_Z13jacobi_kernelPdS_S_S_Pi)
        /*0008*/ 	.word	0x00000020


	//----- nvinfo : EIATTR_FRAME_SIZE
	.align		4
.L_1:
        /*000c*/ 	.byte	0x04, 0x11
        /*000e*/ 	.short	(.L_3 - .L_2)
	.align		4
.L_2:
        /*0010*/ 	.word	index@($__internal_0_$__cuda_sm20_div_rn_f64_full)
        /*0014*/ 	.word	0x00000000


	//----- nvinfo : EIATTR_FRAME_SIZE
	.align		4
.L_3:
        /*0018*/ 	.byte	0x04, 0x11
        /*001a*/ 	.short	(.L_5 - .L_4)
	.align		4
.L_4:
        /*001c*/ 	.word	index@(_Z13jacobi_kernelPdS_S_S_Pi)
        /*0020*/ 	.word	0x00000000


	//----- nvinfo : EIATTR_MIN_STACK_SIZE
	.align		4
.L_5:
        /*0024*/ 	.byte	0x04, 0x12
        /*0026*/ 	.short	(.L_7 - .L_6)
	.align		4
.L_6:
        /*0028*/ 	.word	index@(_Z13jacobi_kernelPdS_S_S_Pi)
        /*002c*/ 	.word	0x00000000
.L_7:


//--------------------- .nv.compat                --------------------------
	.section	.nv.compat,"",@"SHT_CUDA_COMPAT_INFO"
	.align	4
        /*0000*/ 	.byte	0x02, 0x09, 0x00, 0x00, 0x02, 0x02, 0x01, 0x00, 0x02, 0x05, 0x05, 0x00, 0x03, 0x07, 0x01, 0x01
        /*0010*/ 	.byte	0x02, 0x03, 0x00, 0x00, 0x02, 0x06, 0x01, 0x00, 0x04, 0x0b, 0x08, 0x00, 0x01, 0x00, 0x00, 0x00
        /*0020*/ 	.byte	0x00, 0x00, 0x00, 0x00


//--------------------- .nv.info._Z13jacobi_kernelPdS_S_S_Pi --------------------------
	.section	.nv.info._Z13jacobi_kernelPdS_S_S_Pi,"",@"SHT_CUDA_INFO"
	.sectionflags	@""
	.align	4


	//----- nvinfo : EIATTR_CUDA_API_VERSION
	.align		4
        /*0000*/ 	.byte	0x04, 0x37
        /*0002*/ 	.short	(.L_9 - .L_8)
.L_8:
        /*0004*/ 	.word	0x00000082


	//----- nvinfo : EIATTR_KPARAM_INFO
	.align		4
.L_9:
        /*0008*/ 	.byte	0x04, 0x17
        /*000a*/ 	.short	(.L_11 - .L_10)
.L_10:
        /*000c*/ 	.word	0x00000000
        /*0010*/ 	.short	0x0004
        /*0012*/ 	.short	0x0020
        /*0014*/ 	.byte	0x00, 0xf5, 0x21, 0x00


	//----- nvinfo : EIATTR_KPARAM_INFO
	.align		4
.L_11:
        /*0018*/ 	.byte	0x04, 0x17
        /*001a*/ 	.short	(.L_13 - .L_12)
.L_12:
        /*001c*/ 	.word	0x00000000
        /*0020*/ 	.short	0x0003
        /*0022*/ 	.short	0x0018
        /*0024*/ 	.byte	0x00, 0xf5, 0x21, 0x00


	//----- nvinfo : EIATTR_KPARAM_INFO
	.align		4
.L_13:
        /*0028*/ 	.byte	0x04, 0x17
        /*002a*/ 	.short	(.L_15 - .L_14)
.L_14:
        /*002c*/ 	.word	0x00000000
        /*0030*/ 	.short	0x0002
        /*0032*/ 	.short	0x0010
        /*0034*/ 	.byte	0x00, 0xf5, 0x21, 0x00


	//----- nvinfo : EIATTR_KPARAM_INFO
	.align		4
.L_15:
        /*0038*/ 	.byte	0x04, 0x17
        /*003a*/ 	.short	(.L_17 - .L_16)
.L_16:
        /*003c*/ 	.word	0x00000000
        /*0040*/ 	.short	0x0001
        /*0042*/ 	.short	0x0008
        /*0044*/ 	.byte	0x00, 0xf5, 0x21, 0x00


	//----- nvinfo : EIATTR_KPARAM_INFO
	.align		4
.L_17:
        /*0048*/ 	.byte	0x04, 0x17
        /*004a*/ 	.short	(.L_19 - .L_18)
.L_18:
        /*004c*/ 	.word	0x00000000
        /*0050*/ 	.short	0x0000
        /*0052*/ 	.short	0x0000
        /*0054*/ 	.byte	0x00, 0xf5, 0x21, 0x00


	//----- nvinfo : EIATTR_SPARSE_MMA_MASK
	.align		4
.L_19:
        /*0058*/ 	.byte	0x03, 0x50
        /*005a*/ 	.short	0x0000


	//----- nvinfo : EIATTR_MAXREG_COUNT
	.align		4
        /*005c*/ 	.byte	0x03, 0x1b
        /*005e*/ 	.short	0x00ff


	//----- nvinfo : EIATTR_MERCURY_ISA_VERSION
	.align		4
        /*0060*/ 	.byte	0x03, 0x5f
        /*0062*/ 	.short	0x0101


	//----- nvinfo : EIATTR_VRC_CTA_INIT_COUNT
	.align		4
        /*0064*/ 	.byte	0x02, 0x4a
	.zero		1
	.zero		1


	//----- nvinfo : EIATTR_EXIT_INSTR_OFFSETS
	.align		4
        /*0068*/ 	.byte	0x04, 0x1c
        /*006a*/ 	.short	(.L_21 - .L_20)


	//   ....[0]....
.L_20:
        /*006c*/ 	.word	0x000000a0


	//   ....[1]....
        /*0070*/ 	.word	0x00000e90


	//   ....[2]....
        /*0074*/ 	.word	0x00000eb0


	//----- nvinfo : EIATTR_CRS_STACK_SIZE
	.align		4
.L_21:
        /*0078*/ 	.byte	0x04, 0x1e
        /*007a*/ 	.short	(.L_23 - .L_22)
.L_22:
        /*007c*/ 	.word	0x00000000


	//----- nvinfo : EIATTR_CBANK_PARAM_SIZE
	.align		4
.L_23:
        /*0080*/ 	.byte	0x03, 0x19
        /*0082*/ 	.short	0x0028


	//----- nvinfo : EIATTR_PARAM_CBANK
	.align		4
        /*0084*/ 	.byte	0x04, 0x0a
        /*0086*/ 	.short	(.L_25 - .L_24)
	.align		4
.L_24:
        /*0088*/ 	.word	index@(.nv.constant0._Z13jacobi_kernelPdS_S_S_Pi)
        /*008c*/ 	.short	0x0380
        /*008e*/ 	.short	0x0028


	//----- nvinfo : EIATTR_SW_WAR
	.align		4
.L_25:
        /*0090*/ 	.byte	0x04, 0x36
        /*0092*/ 	.short	(.L_27 - .L_26)
.L_26:
        /*0094*/ 	.word	0x00000008
.L_27:


//--------------------- .nv.callgraph             --------------------------
	.section	.nv.callgraph,"",@"SHT_CUDA_CALLGRAPH"
	.align	4
	.sectionentsize	8
	.align		4
        /*0000*/ 	.word	0x00000000
	.align		4
        /*0004*/ 	.word	0xffffffff
	.align		4
        /*0008*/ 	.word	0x00000000
	.align		4
        /*000c*/ 	.word	0xfffffffe
	.align		4
        /*0010*/ 	.word	0x00000000
	.align		4
        /*0014*/ 	.word	0xfffffffd
	.align		4
        /*0018*/ 	.word	0x00000000
	.align		4
        /*001c*/ 	.word	0xfffffffc


//--------------------- .text._Z13jacobi_kernelPdS_S_S_Pi --------------------------
	.section	.text._Z13jacobi_kernelPdS_S_S_Pi,"ax",@progbits
	.align	128
        .global         _Z13jacobi_kernelPdS_S_S_Pi
        .type           _Z13jacobi_kernelPdS_S_S_Pi,@function
        .size           _Z13jacobi_kernelPdS_S_S_Pi,(.L_x_19 - _Z13jacobi_kernelPdS_S_S_Pi)
        .other          _Z13jacobi_kernelPdS_S_S_Pi,@"STO_CUDA_ENTRY STV_DEFAULT"
_Z13jacobi_kernelPdS_S_S_Pi:
.text._Z13jacobi_kernelPdS_S_S_Pi:
[----:B------:R-:W-:Y:S08]  /*0000*/  LDC R1, c[0x0][0x37c] ;  /* 0x0000df00ff017b82 */ /* 0x000ff00000000800 */
[----:B------:R-:W0:Y:S01]  /*0010*/  LDC.64 R4, c[0x0][0x3a0] ;  /* 0x0000e800ff047b82 */ /* 0x000e220000000a00 */
[----:B------:R-:W0:Y:S02]  /*0020*/  LDCU.64 UR8, c[0x0][0x358] ;  /* 0x00006b00ff0877ac */ /* 0x000e240008000a00 */
[----:B0-----:R-:W2:Y:S05]  /*0030*/  LDG.E R0, desc[UR8][R4.64] ;  /* 0x0000000804007981 */ /* 0x001eaa000c1e1900 */
[----:B------:R-:W0:Y:S01]  /*0040*/  S2UR UR4, SR_CTAID.X ;  /* 0x00000000000479c3 */ /* 0x000e220000002500 */
[----:B------:R-:W0:Y:S01]  /*0050*/  LDCU UR5, c[0x0][0x360] ;  /* 0x00006c00ff0577ac */ /* 0x000e220008000800 */
[----:B------:R-:W1:Y:S01]  /*0060*/  S2R R7, SR_TID.X ;  /* 0x0000000000077919 */ /* 0x000e620000002100 */
[----:B0-----:R-:W-:-:S06]  /*0070*/  UIMAD UR4, UR4, UR5, URZ ;  /* 0x00000005040472a4 */ /* 0x001fcc000f8e02ff */
[----:B-1----:R-:W-:-:S05]  /*0080*/  VIADD R3, R7, UR4 ;  /* 0x0000000407037c36 */ /* 0x002fca0008000000 */
[----:B--2---:R-:W-:-:S13]  /*0090*/  ISETP.GE.AND P0, PT, R3, R0, PT ;  /* 0x000000000300720c */ /* 0x004fda0003f06270 */
[----:B------:R-:W-:Y:S05]  /*00a0*/  @P0 EXIT ;  /* 0x000000000000094d */ /* 0x000fea0003800000 */
[----:B------:R-:W0:Y:S08]  /*00b0*/  LDC.64 R12, c[0x0][0x388] ;  /* 0x0000e200ff0c7b82 */ /* 0x000e300000000a00 */
[----:B------:R-:W1:Y:S01]  /*00c0*/  LDC.64 R10, c[0x0][0x398] ;  /* 0x0000e600ff0a7b82 */ /* 0x000e620000000a00 */
[----:B0-----:R-:W-:-:S06]  /*00d0*/  IMAD.WIDE R12, R3, 0x8, R12 ;  /* 0x00000008030c7825 */ /* 0x001fcc00078e020c */
[----:B------:R-:W2:Y:S01]  /*00e0*/  LDG.E.64 R12, desc[UR8][R12.64] ;  /* 0x000000080c0c7981 */ /* 0x000ea2000c1e1b00 */
[----:B------:R-:W-:Y:S01]  /*00f0*/  ISETP.GE.AND P0, PT, R0, 0x1, PT ;  /* 0x000000010000780c */ /* 0x000fe20003f06270 */
[----:B-1----:R-:W-:-:S05]  /*0100*/  IMAD.WIDE R10, R3, 0x8, R10 ;  /* 0x00000008030a7825 */ /* 0x002fca00078e020a */
[----:B--2---:R0:W-:Y:S07]  /*0110*/  STG.E.64 desc[UR8][R10.64], R12 ;  /* 0x0000000c0a007986 */ /* 0x0041ee000c101b08 */
[----:B------:R-:W-:Y:S05]  /*0120*/  @!P0 BRA `(.L_x_0) ;  /* 0x0000000800e48947 */ /* 0x000fea0003800000 */
[C---:B------:R-:W-:Y:S01]  /*0130*/  ISETP.GE.U32.AND P1, PT, R0.reuse, 0x8, PT ;  /* 0x000000080000780c */ /* 0x040fe20003f26070 */
[----:B------:R-:W-:Y:S01]  /*0140*/  IMAD.MOV.U32 R4, RZ, RZ, RZ ;  /* 0x000000ffff047224 */ /* 0x000fe200078e00ff */
[----:B------:R-:W-:-:S04]  /*0150*/  LOP3.LUT R2, R0, 0x7, RZ, 0xc0, !PT ;  /* 0x0000000700027812 */ /* 0x000fc800078ec0ff */
[----:B------:R-:W-:-:S07]  /*0160*/  ISETP.NE.AND P0, PT, R2, RZ, PT ;  /* 0x000000ff0200720c */ /* 0x000fce0003f05270 */
[----:B------:R-:W-:Y:S06]  /*0170*/  @!P1 BRA `(.L_x_1) ;  /* 0x0000000400749947 */ /* 0x000fec0003800000 */
[----:B------:R-:W1:Y:S01]  /*0180*/  LDCU.64 UR6, c[0x0][0x390] ;  /* 0x00007200ff0677ac */ /* 0x000e620008000a00 */
[----:B------:R-:W-:Y:S01]  /*0190*/  IADD3 R8, PT, PT, R7, UR4, R0 ;  /* 0x0000000407087c10 */ /* 0x000fe2000fffe000 */
[C-C-:B------:R-:W-:Y:S01]  /*01a0*/  IMAD R7, R0.reuse, 0x7, R3.reuse ;  /* 0x0000000700077824 */ /* 0x140fe200078e0203 */
[C---:B------:R-:W-:Y:S01]  /*01b0*/  LOP3.LUT R4, R0.reuse, 0x7ffffff8, RZ, 0xc0, !PT ;  /* 0x7ffffff800047812 */ /* 0x040fe200078ec0ff */
[C-C-:B------:R-:W-:Y:S01]  /*01c0*/  IMAD R9, R0.reuse, 0x6, R3.reuse ;  /* 0x0000000600097824 */ /* 0x140fe200078e0203 */
[----:B------:R-:W-:Y:S01]  /*01d0*/  MOV R29, R3 ;  /* 0x00000003001d7202 */ /* 0x000fe20000000f00 */
[C-C-:B------:R-:W-:Y:S02]  /*01e0*/  IMAD R23, R0.reuse, 0x5, R3.reuse ;  /* 0x0000000500177824 */ /* 0x140fe400078e0203 */
[C-C-:B------:R-:W-:Y:S02]  /*01f0*/  IMAD R25, R0.reuse, 0x4, R3.reuse ;  /* 0x0000000400197824 */ /* 0x140fe400078e0203 */
[----:B------:R-:W-:-:S02]  /*0200*/  IMAD R27, R0, 0x3, R3 ;  /* 0x00000003001b7824 */ /* 0x000fc400078e0203 */
[--C-:B------:R-:W-:Y:S02]  /*0210*/  IMAD R5, R0, 0x2, R3.reuse ;  /* 0x0000000200057824 */ /* 0x100fe400078e0203 */
[----:B------:R-:W-:Y:S01]  /*0220*/  IMAD.MOV R6, RZ, RZ, -R3 ;  /* 0x000000ffff067224 */ /* 0x000fe200078e0a03 */
[----:B-1----:R-:W-:-:S04]  /*0230*/  UIADD3 UR5, UP0, UPT, UR6, 0x20, URZ ;  /* 0x0000002006057890 */ /* 0x002fc8000ff1e0ff */
[----:B------:R-:W-:Y:S02]  /*0240*/  UIADD3.X UR4, UPT, UPT, URZ, UR7, URZ, UP0, !UPT ;  /* 0x00000007ff047290 */ /* 0x000fe400087fe4ff */
[----:B------:R-:W-:-:S04]  /*0250*/  IMAD.U32 R14, RZ, RZ, UR5 ;  /* 0x00000005ff0e7e24 */ /* 0x000fc8000f8e00ff */
[----:B------:R-:W-:Y:S01]  /*0260*/  IMAD.U32 R15, RZ, RZ, UR4 ;  /* 0x00000004ff0f7e24 */ /* 0x000fe2000f8e00ff */
[----:B------:R-:W-:-:S06]  /*0270*/  UMOV UR4, URZ ;  /* 0x000000ff00047c82 */ /* 0x000fcc0008000000 */
.L_x_2:
[----:B------:R-:W-:-:S13]  /*0280*/  ISETP.NE.AND P1, PT, R6, RZ, PT ;  /* 0x000000ff0600720c */ /* 0x000fda0003f25270 */
[----:B-1----:R-:W1:Y:S01]  /*0290*/  @P1 LDC.64 R16, c[0x0][0x380] ;  /* 0x0000e000ff101b82 */ /* 0x002e620000000a00 */
[----:B------:R-:W0:Y:S01]  /*02a0*/  @P1 LDG.E.64 R18, desc[UR8][R14.64+-0x20] ;  /* 0xffffe0080e121981 */ /* 0x000e22000c1e1b00 */
[----:B-1----:R-:W-:-:S05]  /*02b0*/  @P1 IMAD.WIDE R16, R29, 0x8, R16 ;  /* 0x000000081d101825 */ /* 0x002fca00078e0210 */
[----:B------:R1:W0:Y:S01]  /*02c0*/  @P1 LDG.E.64 R20, desc[UR8][R16.64] ;  /* 0x0000000810141981 */ /* 0x000222000c1e1b00 */
[----:B------:R-:W-:-:S06]  /*02d0*/  UIADD3 UR5, UPT, UPT, UR4, 0x1, URZ ;  /* 0x0000000104057890 */ /* 0x000fcc000fffe0ff */
[----:B------:R-:W-:-:S13]  /*02e0*/  ISETP.NE.AND P2, PT, R3, UR5, PT ;  /* 0x0000000503007c0c */ /* 0x000fda000bf45270 */
[----:B-1----:R-:W1:Y:S01]  /*02f0*/  @P2 LDC.64 R16, c[0x0][0x380] ;  /* 0x0000e000ff102b82 */ /* 0x002e620000000a00 */
[----:B------:R-:W-:Y:S01]  /*0300*/  UIADD3 UR5, UPT, UPT, UR4, 0x2, URZ ;  /* 0x0000000204057890 */ /* 0x000fe2000fffe0ff */
[----:B0-----:R-:W-:Y:S01]  /*0310*/  @P1 DFMA R12, -R20, R18, R12 ;  /* 0x00000012140c122b */ /* 0x001fe2000000010c */
[----:B-1----:R-:W-:-:S06]  /*0320*/  @P2 IMAD.WIDE R20, R8, 0x8, R16 ;  /* 0x0000000808142825 */ /* 0x002fcc00078e0210 */
[----:B------:R0:W-:Y:S04]  /*0330*/  @P1 STG.E.64 desc[UR8][R10.64], R12 ;  /* 0x0000000c0a001986 */ /* 0x0001e8000c101b08 */
[----:B------:R-:W0:Y:S04]  /*0340*/  @P2 LDG.E.64 R18, desc[UR8][R14.64+-0x18] ;  /* 0xffffe8080e122981 */ /* 0x000e28000c1e1b00 */
[----:B------:R-:W0:Y:S01]  /*0350*/  @P2 LDG.E.64 R20, desc[UR8][R20.64] ;  /* 0x0000000814142981 */ /* 0x000e22000c1e1b00 */
[----:B------:R-:W-:-:S13]  /*0360*/  ISETP.NE.AND P1, PT, R3, UR5, PT ;  /* 0x0000000503007c0c */ /* 0x000fda000bf25270 */
[----:B------:R-:W1:Y:S02]  /*0370*/  @P1 LDC.64 R16, c[0x0][0x380] ;  /* 0x0000e000ff101b82 */ /* 0x000e640000000a00 */
[----:B-1----:R-:W-:Y:S01]  /*0380*/  @P1 IMAD.WIDE R16, R5, 0x8, R16 ;  /* 0x0000000805101825 */ /* 0x002fe200078e0210 */
[----:B0-----:R-:W-:-:S07]  /*0390*/  @P2 DFMA R12, -R20, R18, R12 ;  /* 0x00000012140c222b */ /* 0x001fce000000010c */
[----:B------:R0:W-:Y:S04]  /*03a0*/  @P2 STG.E.64 desc[UR8][R10.64], R12 ;  /* 0x0000000c0a002986 */ /* 0x0001e8000c101b08 */
[----:B------:R-:W0:Y:S04]  /*03b0*/  @P1 LDG.E.64 R18, desc[UR8][R14.64+-0x10] ;  /* 0xfffff0080e121981 */ /* 0x000e28000c1e1b00 */
        /* <DEDUP_REMOVED lines=27> */
[----:B------:R-:W1:Y:S01]  /*0570*/  @P1 LDC.64 R18, c[0x0][0x380] ;  /* 0x0000e000ff121b82 */ /* 0x000e620000000a00 */
[----:B------:R-:W-:Y:S01]  /*0580*/  UIADD3 UR5, UPT, UPT, UR4, 0x7, URZ ;  /* 0x0000000704057890 */ /* 0x000fe2000fffe0ff */
[----:B0-----:R-:W-:Y:S01]  /*0590*/  @P2 DFMA R12, -R20, R16, R12 ;  /* 0x00000010140c222b */ /* 0x001fe2000000010c */
[----:B-1----:R-:W-:-:S06]  /*05a0*/  @P1 IMAD.WIDE R20, R9, 0x8, R18 ;  /* 0x0000000809141825 */ /* 0x002fcc00078e0212 */
[----:B------:R0:W-:Y:S04]  /*05b0*/  @P2 STG.E.64 desc[UR8][R10.64], R12 ;  /* 0x0000000c0a002986 */ /* 0x0001e8000c101b08 */
[----:B------:R-:W0:Y:S04]  /*05c0*/  @P1 LDG.E.64 R16, desc[UR8][R14.64+0x10] ;  /* 0x000010080e101981 */ /* 0x000e28000c1e1b00 */
[----:B------:R1:W0:Y:S01]  /*05d0*/  @P1 LDG.E.64 R18, desc[UR8][R20.64] ;  /* 0x0000000814121981 */ /* 0x000222000c1e1b00 */
[----:B------:R-:W-:-:S13]  /*05e0*/  ISETP.NE.AND P2, PT, R3, UR5, PT ;  /* 0x0000000503007c0c */ /* 0x000fda000bf45270 */
[----:B-1----:R-:W1:Y:S01]  /*05f0*/  @P2 LDC.64 R20, c[0x0][0x380] ;  /* 0x0000e000ff142b82 */ /* 0x002e620000000a00 */
[----:B0-----:R-:W-:Y:S01]  /*0600*/  @P1 DFMA R12, -R18, R16, R12 ;  /* 0x00000010120c122b */ /* 0x001fe2000000010c */
[----:B-1----:R-:W-:-:S06]  /*0610*/  @P2 IMAD.WIDE R18, R7, 0x8, R20 ;  /* 0x0000000807122825 */ /* 0x002fcc00078e0214 */
[----:B------:R0:W-:Y:S04]  /*0620*/  @P1 STG.E.64 desc[UR8][R10.64], R12 ;  /* 0x0000000c0a001986 */ /* 0x0001e8000c101b08 */
[----:B------:R1:W0:Y:S04]  /*0630*/  @P2 LDG.E.64 R16, desc[UR8][R14.64+0x18] ;  /* 0x000018080e102981 */ /* 0x000228000c1e1b00 */
[----:B------:R-:W0:Y:S01]  /*0640*/  @P2 LDG.E.64 R18, desc[UR8][R18.64] ;  /* 0x0000000812122981 */ /* 0x000e22000c1e1b00 */
[----:B------:R-:W-:Y:S01]  /*0650*/  UIADD3 UR4, UPT, UPT, UR4, 0x8, URZ ;  /* 0x0000000804047890 */ /* 0x000fe2000fffe0ff */
[----:B-1----:R-:W-:-:S05]  /*0660*/  IADD3 R14, P1, PT, R14, 0x40, RZ ;  /* 0x000000400e0e7810 */ /* 0x002fca0007f3e0ff */
[----:B------:R-:W-:Y:S01]  /*0670*/  IMAD.X R15, RZ, RZ, R15, P1 ;  /* 0x000000ffff0f7224 */ /* 0x000fe200008e060f */
[----:B------:R-:W-:Y:S01]  /*0680*/  ISETP.NE.AND P1, PT, R4, UR4, PT ;  /* 0x0000000404007c0c */ /* 0x000fe2000bf25270 */
[----:B------:R-:W-:Y:S01]  /*0690*/  VIADD R6, R6, 0x8 ;  /* 0x0000000806067836 */ /* 0x000fe20000000000 */
[C---:B------:R-:W-:Y:S01]  /*06a0*/  LEA R8, R0.reuse, R8, 0x3 ;  /* 0x0000000800087211 */ /* 0x040fe200078e18ff */
[C---:B------:R-:W-:Y:S01]  /*06b0*/  IMAD R29, R0.reuse, 0x8, R29 ;  /* 0x00000008001d7824 */ /* 0x040fe200078e021d */
[C---:B------:R-:W-:Y:S01]  /*06c0*/  LEA R7, R0.reuse, R7, 0x3 ;  /* 0x0000000700077211 */ /* 0x040fe200078e18ff */
[C---:B------:R-:W-:Y:S02]  /*06d0*/  IMAD R5, R0.reuse, 0x8, R5 ;  /* 0x0000000800057824 */ /* 0x040fe400078e0205 */
[C---:B------:R-:W-:Y:S02]  /*06e0*/  IMAD R27, R0.reuse, 0x8, R27 ;  /* 0x00000008001b7824 */ /* 0x040fe400078e021b */
[----:B------:R-:W-:-:S02]  /*06f0*/  IMAD R25, R0, 0x8, R25 ;  /* 0x0000000800197824 */ /* 0x000fc400078e0219 */
[C---:B------:R-:W-:Y:S02]  /*0700*/  IMAD R23, R0.reuse, 0x8, R23 ;  /* 0x0000000800177824 */ /* 0x040fe400078e0217 */
[----:B------:R-:W-:Y:S01]  /*0710*/  IMAD R9, R0, 0x8, R9 ;  /* 0x0000000800097824 */ /* 0x000fe200078e0209 */
[----:B0-----:R-:W-:-:S07]  /*0720*/  @P2 DFMA R12, -R18, R16, R12 ;  /* 0x00000010120c222b */ /* 0x001fce000000010c */
[----:B------:R1:W-:Y:S01]  /*0730*/  @P2 STG.E.64 desc[UR8][R10.64], R12 ;  /* 0x0000000c0a002986 */ /* 0x0003e2000c101b08 */
[----:B------:R-:W-:Y:S05]  /*0740*/  @P1 BRA `(.L_x_2) ;  /* 0xfffffff800cc1947 */ /* 0x000fea000383ffff */
.L_x_1:
[----:B------:R-:W-:Y:S05]  /*0750*/  @!P0 BRA `(.L_x_0) ;  /* 0x0000000400588947 */ /* 0x000fea0003800000 */
[----:B------:R-:W-:Y:S02]  /*0760*/  ISETP.GE.U32.AND P0, PT, R2, 0x4, PT ;  /* 0x000000040200780c */ /* 0x000fe40003f06070 */
[----:B------:R-:W-:-:S11]  /*0770*/  LOP3.LUT R2, R0, 0x3, RZ, 0xc0, !PT ;  /* 0x0000000300027812 */ /* 0x000fd600078ec0ff */
[----:B------:R-:W-:Y:S05]  /*0780*/  @!P0 BRA `(.L_x_3) ;  /* 0x0000000000a48947 */ /* 0x000fea0003800000 */
[----:B------:R-:W-:Y:S01]  /*0790*/  ISETP.NE.AND P0, PT, R4, R3, PT ;  /* 0x000000030400720c */ /* 0x000fe20003f05270 */
[----:B------:R-:W2:-:S12]  /*07a0*/  LDC.64 R6, c[0x0][0x390] ;  /* 0x0000e400ff067b82 */ /* 0x000e980000000a00 */
[----:B------:R-:W3:Y:S01]  /*07b0*/  @P0 LDC.64 R8, c[0x0][0x380] ;  /* 0x0000e000ff080b82 */ /* 0x000ee20000000a00 */
[----:B------:R-:W-:Y:S02]  /*07c0*/  @P0 IMAD R5, R0, R4, R3 ;  /* 0x0000000400050224 */ /* 0x000fe400078e0203 */
[----:B--2---:R-:W-:-:S05]  /*07d0*/  IMAD.WIDE.U32 R6, R4, 0x8, R6 ;  /* 0x0000000804067825 */ /* 0x004fca00078e0006 */
[----:B------:R-:W0:Y:S01]  /*07e0*/  @P0 LDG.E.64 R14, desc[UR8][R6.64] ;  /* 0x00000008060e0981 */ /* 0x000e22000c1e1b00 */
[----:B---3--:R-:W-:-:S06]  /*07f0*/  @P0 IMAD.WIDE R8, R5, 0x8, R8 ;  /* 0x0000000805080825 */ /* 0x008fcc00078e0208 */
[----:B------:R-:W0:Y:S01]  /*0800*/  @P0 LDG.E.64 R8, desc[UR8][R8.64] ;  /* 0x0000000808080981 */ /* 0x000e22000c1e1b00 */
[----:B------:R-:W-:-:S05]  /*0810*/  VIADD R18, R4, 0x1 ;  /* 0x0000000104127836 */ /* 0x000fca0000000000 */
[----:B------:R-:W-:-:S13]  /*0820*/  ISETP.NE.AND P1, PT, R18, R3, PT ;  /* 0x000000031200720c */ /* 0x000fda0003f25270 */
[----:B------:R-:W2:Y:S01]  /*0830*/  @P1 LDC.64 R16, c[0x0][0x380] ;  /* 0x0000e000ff101b82 */ /* 0x000ea20000000a00 */
[----:B------:R-:W-:Y:S02]  /*0840*/  @P1 IMAD R5, R0, R18, R3 ;  /* 0x0000001200051224 */ /* 0x000fe400078e0203 */
[----:B------:R-:W-:Y:S01]  /*0850*/  VIADD R18, R4, 0x2 ;  /* 0x0000000204127836 */ /* 0x000fe20000000000 */
[----:B01----:R-:W-:Y:S01]  /*0860*/  @P0 DFMA R12, -R8, R14, R12 ;  /* 0x0000000e080c022b */ /* 0x003fe2000000010c */
[----:B--2---:R-:W-:-:S06]  /*0870*/  @P1 IMAD.WIDE R14, R5, 0x8, R16 ;  /* 0x00000008050e1825 */ /* 0x004fcc00078e0210 */
[----:B------:R0:W-:Y:S04]  /*0880*/  @P0 STG.E.64 desc[UR8][R10.64], R12 ;  /* 0x0000000c0a000986 */ /* 0x0001e8000c101b08 */
[----:B------:R-:W0:Y:S04]  /*0890*/  @P1 LDG.E.64 R16, desc[UR8][R6.64+0x8] ;  /* 0x0000080806101981 */ /* 0x000e28000c1e1b00 */
[----:B------:R-:W0:Y:S01]  /*08a0*/  @P1 LDG.E.64 R14, desc[UR8][R14.64] ;  /* 0x000000080e0e1981 */ /* 0x000e22000c1e1b00 */
[----:B------:R-:W-:-:S13]  /*08b0*/  ISETP.NE.AND P0, PT, R18, R3, PT ;  /* 0x000000031200720c */ /* 0x000fda0003f05270 */
[----:B------:R-:W1:Y:S01]  /*08c0*/  @P0 LDC.64 R8, c[0x0][0x380] ;  /* 0x0000e000ff080b82 */ /* 0x000e620000000a00 */
[----:B------:R-:W-:-:S04]  /*08d0*/  @P0 IMAD R5, R0, R18, R3 ;  /* 0x0000001200050224 */ /* 0x000fc800078e0203 */
[----:B-1----:R-:W-:Y:S01]  /*08e0*/  @P0 IMAD.WIDE R8, R5, 0x8, R8 ;  /* 0x0000000805080825 */ /* 0x002fe200078e0208 */
[----:B0-----:R-:W-:-:S07]  /*08f0*/  @P1 DFMA R12, -R14, R16, R12 ;  /* 0x000000100e0c122b */ /* 0x001fce000000010c */
[----:B------:R0:W-:Y:S04]  /*0900*/  @P1 STG.E.64 desc[UR8][R10.64], R12 ;  /* 0x0000000c0a001986 */ /* 0x0001e8000c101b08 */
[----:B------:R-:W0:Y:S04]  /*0910*/  @P0 LDG.E.64 R16, desc[UR8][R6.64+0x10] ;  /* 0x0000100806100981 */ /* 0x000e28000c1e1b00 */
[----:B------:R-:W0:Y:S01]  /*0920*/  @P0 LDG.E.64 R8, desc[UR8][R8.64] ;  /* 0x0000000808080981 */ /* 0x000e22000c1e1b00 */
[----:B------:R-:W-:Y:S01]  /*0930*/  VIADD R14, R4, 0x3 ;  /* 0x00000003040e7836 */ /* 0x000fe20000000000 */
[----:B------:R-:W-:Y:S01]  /*0940*/  BSSY.RECONVERGENT B0, `(.L_x_4) ;  /* 0x000000c000007945 */ /* 0x000fe20003800200 */
[----:B0-----:R-:W-:-:S07]  /*0950*/  @P0 DFMA R12, -R8, R16, R12 ;  /* 0x00000010080c022b */ /* 0x001fce000000010c */
[----:B------:R0:W-:Y:S01]  /*0960*/  @P0 STG.E.64 desc[UR8][R10.64], R12 ;  /* 0x0000000c0a000986 */ /* 0x0001e2000c101b08 */
[----:B------:R-:W-:-:S13]  /*0970*/  ISETP.NE.AND P0, PT, R14, R3, PT ;  /* 0x000000030e00720c */ /* 0x000fda0003f05270 */
[----:B0-----:R-:W-:Y:S05]  /*0980*/  @!P0 BRA `(.L_x_5) ;  /* 0x00000000001c8947 */ /* 0x001fea0003800000 */
[----:B------:R-:W0:Y:S01]  /*0990*/  LDC.64 R8, c[0x0][0x380] ;  /* 0x0000e000ff087b82 */ /* 0x000e220000000a00 */
[----:B------:R-:W-:Y:S01]  /*09a0*/  IMAD R5, R0, R14, R3 ;  /* 0x0000000e00057224 */ /* 0x000fe200078e0203 */
[----:B------:R-:W2:Y:S03]  /*09b0*/  LDG.E.64 R6, desc[UR8][R6.64+0x18] ;  /* 0x0000180806067981 */ /* 0x000ea6000c1e1b00 */
[----:B0-----:R-:W-:-:S06]  /*09c0*/  IMAD.WIDE R8, R5, 0x8, R8 ;  /* 0x0000000805087825 */ /* 0x001fcc00078e0208 */
[----:B------:R-:W2:Y:S02]  /*09d0*/  LDG.E.64 R8, desc[UR8][R8.64] ;  /* 0x0000000808087981 */ /* 0x000ea4000c1e1b00 */
[----:B--2---:R-:W-:-:S07]  /*09e0*/  DFMA R12, -R8, R6, R12 ;  /* 0x00000006080c722b */ /* 0x004fce000000010c */
[----:B------:R0:W-:Y:S04]  /*09f0*/  STG.E.64 desc[UR8][R10.64], R12 ;  /* 0x0000000c0a007986 */ /* 0x0001e8000c101b08 */
.L_x_5:
[----:B------:R-:W-:Y:S05]  /*0a00*/  BSYNC.RECONVERGENT B0 ;  /* 0x0000000000007941 */ /* 0x000fea0003800200 */
.L_x_4:
[----:B------:R-:W-:-:S07]  /*0a10*/  VIADD R4, R4, 0x4 ;  /* 0x0000000404047836 */ /* 0x000fce0000000000 */
.L_x_3:
[----:B------:R-:W-:-:S13]  /*0a20*/  ISETP.NE.AND P0, PT, R2, RZ, PT ;  /* 0x000000ff0200720c */ /* 0x000fda0003f05270 */
[----:B------:R-:W-:Y:S05]  /*0a30*/  @!P0 BRA `(.L_x_0) ;  /* 0x0000000000a08947 */ /* 0x000fea0003800000 */
[----:B------:R-:W-:-:S13]  /*0a40*/  ISETP.NE.AND P0, PT, R2, 0x1, PT ;  /* 0x000000010200780c */ /* 0x000fda0003f05270 */
        /* <DEDUP_REMOVED lines=9> */
[----:B------:R-:W-:Y:S01]  /*0ae0*/  VIADD R2, R4, 0x1 ;  /* 0x0000000104027836 */ /* 0x000fe20000000000 */
[----:B------:R-:W-:Y:S01]  /*0af0*/  BSSY.RECONVERGENT B0, `(.L_x_7) ;  /* 0x000000c000007945 */ /* 0x000fe20003800200 */
[----:B01----:R-:W-:-:S07]  /*0b00*/  @P0 DFMA R12, -R8, R14, R12 ;  /* 0x0000000e080c022b */ /* 0x003fce000000010c */
        /* <DEDUP_REMOVED lines=10> */
.L_x_8:
[----:B------:R-:W-:Y:S05]  /*0bb0*/  BSYNC.RECONVERGENT B0 ;  /* 0x0000000000007941 */ /* 0x000fea0003800200 */
.L_x_7:
[----:B------:R-:W-:-:S07]  /*0bc0*/  IADD3 R4, PT, PT, R4, 0x2, RZ ;  /* 0x0000000204047810 */ /* 0x000fce0007ffe0ff */
.L_x_6:
[----:B------:R-:W-:Y:S01]  /*0bd0*/  ISETP.NE.AND P0, PT, R4, R3, PT ;  /* 0x000000030400720c */ /* 0x000fe20003f05270 */
[----:B------:R-:W-:Y:S01]  /*0be0*/  BSSY.RECONVERGENT B0, `(.L_x_0) ;  /* 0x000000d000007945 */ /* 0x000fe20003800200 */
[----:B------:R-:W-:-:S04]  /*0bf0*/  LOP3.LUT R2, R0, 0x1, RZ, 0xc0, !PT ;  /* 0x0000000100027812 */ /* 0x000fc800078ec0ff */
[----:B------:R-:W-:-:S13]  /*0c00*/  ISETP.NE.U32.OR P0, PT, R2, 0x1, !P0 ;  /* 0x000000010200780c */ /* 0x000fda0004705470 */
[----:B------:R-:W-:Y:S05]  /*0c10*/  @P0 BRA `(.L_x_9) ;  /* 0x0000000000240947 */ /* 0x000fea0003800000 */
[----:B------:R-:W2:Y:S01]  /*0c20*/  LDC.64 R6, c[0x0][0x380] ;  /* 0x0000e000ff067b82 */ /* 0x000ea20000000a00 */
[----:B------:R-:W-:-:S07]  /*0c30*/  IMAD R5, R0, R4, R3 ;  /* 0x0000000400057224 */ /* 0x000fce00078e0203 */
[----:B------:R-:W3:Y:S01]  /*0c40*/  LDC.64 R8, c[0x0][0x390] ;  /* 0x0000e400ff087b82 */ /* 0x000ee20000000a00 */
[----:B--2---:R-:W-:-:S06]  /*0c50*/  IMAD.WIDE R6, R5, 0x8, R6 ;  /* 0x0000000805067825 */ /* 0x004fcc00078e0206 */
[----:B------:R-:W0:Y:S01]  /*0c60*/  LDG.E.64 R6, desc[UR8][R6.64] ;  /* 0x0000000806067981 */ /* 0x000e22000c1e1b00 */
[----:B---3--:R-:W-:-:S06]  /*0c70*/  IMAD.WIDE.U32 R4, R4, 0x8, R8 ;  /* 0x0000000804047825 */ /* 0x008fcc00078e0008 */
[----:B------:R-:W0:Y:S02]  /*0c80*/  LDG.E.64 R4, desc[UR8][R4.64] ;  /* 0x0000000804047981 */ /* 0x000e24000c1e1b00 */
[----:B01----:R-:W-:-:S07]  /*0c90*/  DFMA R12, -R6, R4, R12 ;  /* 0x00000004060c722b */ /* 0x003fce000000010c */
[----:B------:R2:W-:Y:S04]  /*0ca0*/  STG.E.64 desc[UR8][R10.64], R12 ;  /* 0x0000000c0a007986 */ /* 0x0005e8000c101b08 */
.L_x_9:
[----:B------:R-:W-:Y:S05]  /*0cb0*/  BSYNC.RECONVERGENT B0 ;  /* 0x0000000000007941 */ /* 0x000fea0003800200 */
.L_x_0:
[----:B------:R-:W3:Y:S01]  /*0cc0*/  LDC.64 R6, c[0x0][0x380] ;  /* 0x0000e000ff067b82 */ /* 0x000ee20000000a00 */
[----:B------:R-:W-:-:S04]  /*0cd0*/  IMAD R3, R3, R0, R3 ;  /* 0x0000000003037224 */ /* 0x000fc800078e0203 */
[----:B---3--:R-:W-:-:S06]  /*0ce0*/  IMAD.WIDE R6, R3, 0x8, R6 ;  /* 0x0000000803067825 */ /* 0x008fcc00078e0206 */
[----:B------:R-:W3:Y:S02]  /*0cf0*/  LDG.E.64 R6, desc[UR8][R6.64] ;  /* 0x0000000806067981 */ /* 0x000ee4000c1e1b00 */
[----:B---3--:R-:W-:-:S14]  /*0d00*/  DSETP.NEU.AND P0, PT, R6, RZ, PT ;  /* 0x000000ff0600722a */ /* 0x008fdc0003f0d000 */
[----:B------:R-:W-:Y:S05]  /*0d10*/  @!P0 BRA `(.L_x_10) ;  /* 0x0000000000608947 */ /* 0x000fea0003800000 */
[----:B------:R-:W3:Y:S01]  /*0d20*/  MUFU.RCP64H R3, R7 ;  /* 0x0000000700037308 */ /* 0x000ee20000001800 */
[----:B------:R-:W-:Y:S01]  /*0d30*/  IMAD.MOV.U32 R2, RZ, RZ, 0x1 ;  /* 0x00000001ff027424 */ /* 0x000fe200078e00ff */
[----:B------:R-:W-:Y:S01]  /*0d40*/  FSETP.GEU.AND P1, PT, |R13|, 6.5827683646048100446e-37, PT ;  /* 0x036000000d00780b */ /* 0x000fe20003f2e200 */
[----:B------:R-:W-:Y:S04]  /*0d50*/  BSSY.RECONVERGENT B0, `(.L_x_11) ;  /* 0x0000012000007945 */ /* 0x000fe80003800200 */
[----:B---3--:R-:W-:-:S08]  /*0d60*/  DFMA R4, -R6, R2, 1 ;  /* 0x3ff000000604742b */ /* 0x008fd00000000102 */
[----:B------:R-:W-:-:S08]  /*0d70*/  DFMA R4, R4, R4, R4 ;  /* 0x000000040404722b */ /* 0x000fd00000000004 */
[----:B------:R-:W-:-:S08]  /*0d80*/  DFMA R4, R2, R4, R2 ;  /* 0x000000040204722b */ /* 0x000fd00000000002 */
[----:B------:R-:W-:-:S08]  /*0d90*/  DFMA R2, -R6, R4, 1 ;  /* 0x3ff000000602742b */ /* 0x000fd00000000104 */
[----:B------:R-:W-:-:S08]  /*0da0*/  DFMA R2, R4, R2, R4 ;  /* 0x000000020402722b */ /* 0x000fd00000000004 */
[----:B------:R-:W-:-:S08]  /*0db0*/  DMUL R4, R2, R12 ;  /* 0x0000000c02047228 */ /* 0x000fd00000000000 */
[----:B------:R-:W-:-:S08]  /*0dc0*/  DFMA R8, -R6, R4, R12 ;  /* 0x000000040608722b */ /* 0x000fd0000000010c */
[----:B------:R-:W-:-:S10]  /*0dd0*/  DFMA R2, R2, R8, R4 ;  /* 0x000000080202722b */ /* 0x000fd40000000004 */
[----:B------:R-:W-:-:S05]  /*0de0*/  FFMA R0, RZ, R7, R3 ;  /* 0x00000007ff007223 */ /* 0x000fca0000000003 */
[----:B------:R-:W-:-:S13]  /*0df0*/  FSETP.GT.AND P0, PT, |R0|, 1.469367938527859385e-39, PT ;  /* 0x001000000000780b */ /* 0x000fda0003f04200 */
[----:B------:R-:W-:Y:S05]  /*0e00*/  @P0 BRA P1, `(.L_x_12) ;  /* 0x0000000000180947 */ /* 0x000fea0000800000 */
[----:B------:R-:W-:Y:S01]  /*0e10*/  IMAD.MOV.U32 R4, RZ, RZ, R12 ;  /* 0x000000ffff047224 */ /* 0x000fe200078e000c */
[----:B------:R-:W-:Y:S01]  /*0e20*/  MOV R0, 0xe50 ;  /* 0x00000e5000007802 */ /* 0x000fe20000000f00 */
[----:B------:R-:W-:-:S07]  /*0e30*/  IMAD.MOV.U32 R5, RZ, RZ, R13 ;  /* 0x000000ffff057224 */ /* 0x000fce00078e000d */
[----:B012---:R-:W-:Y:S05]  /*0e40*/  CALL.REL.NOINC `($__internal_0_$__cuda_sm20_div_rn_f64_full) ;  /* 0x00000000001c7944 */ /* 0x007fea0003c00000 */
[----:B------:R-:W-:Y:S02]  /*0e50*/  IMAD.MOV.U32 R2, RZ, RZ, R12 ;  /* 0x000000ffff027224 */ /* 0x000fe400078e000c */
[----:B------:R-:W-:-:S07]  /*0e60*/  IMAD.MOV.U32 R3, RZ, RZ, R13 ;  /* 0x000000ffff037224 */ /* 0x000fce00078e000d */
.L_x_12:
[----:B------:R-:W-:Y:S05]  /*0e70*/  BSYNC.RECONVERGENT B0 ;  /* 0x0000000000007941 */ /* 0x000fea0003800200 */
.L_x_11:
[----:B------:R-:W-:Y:S01]  /*0e80*/  STG.E.64 desc[UR8][R10.64], R2 ;  /* 0x000000020a007986 */ /* 0x000fe2000c101b08 */
[----:B------:R-:W-:Y:S05]  /*0e90*/  EXIT ;  /* 0x000000000000794d */ /* 0x000fea0003800000 */
.L_x_10:
[----:B------:R-:W-:Y:S01]  /*0ea0*/  STG.E.64 desc[UR8][R10.64], RZ ;  /* 0x000000ff0a007986 */ /* 0x000fe2000c101b08 */
[----:B------:R-:W-:Y:S05]  /*0eb0*/  EXIT ;  /* 0x000000000000794d */ /* 0x000fea0003800000 */
        .weak           $__internal_0_$__cuda_sm20_div_rn_f64_full
        .type           $__internal_0_$__cuda_sm20_div_rn_f64_full,@function
        .size           $__internal_0_$__cuda_sm20_div_rn_f64_full,(.L_x_19 - $__internal_0_$__cuda_sm20_div_rn_f64_full)
$__internal_0_$__cuda_sm20_div_rn_f64_full:
[C---:B------:R-:W-:Y:S01]  /*0ec0*/  FSETP.GEU.AND P0, PT, |R7|.reuse, 1.469367938527859385e-39, PT ;  /* 0x001000000700780b */ /* 0x040fe20003f0e200 */
[----:B------:R-:W-:Y:S01]  /*0ed0*/  IMAD.MOV.U32 R16, RZ, RZ, 0x1 ;  /* 0x00000001ff107424 */ /* 0x000fe200078e00ff */
[----:B------:R-:W-:Y:S01]  /*0ee0*/  LOP3.LUT R2, R7, 0x800fffff, RZ, 0xc0, !PT ;  /* 0x800fffff07027812 */ /* 0x000fe200078ec0ff */
[----:B------:R-:W-:Y:S01]  /*0ef0*/  BSSY.RECONVERGENT B1, `(.L_x_13) ;  /* 0x0000055000017945 */ /* 0x000fe20003800200 */
[C---:B------:R-:W-:Y:S02]  /*0f00*/  FSETP.GEU.AND P2, PT, |R5|.reuse, 1.469367938527859385e-39, PT ;  /* 0x001000000500780b */ /* 0x040fe40003f4e200 */
[----:B------:R-:W-:Y:S02]  /*0f10*/  LOP3.LUT R3, R2, 0x3ff00000, RZ, 0xfc, !PT ;  /* 0x3ff0000002037812 */ /* 0x000fe400078efcff */
[----:B------:R-:W-:Y:S02]  /*0f20*/  MOV R2, R6 ;  /* 0x0000000600027202 */ /* 0x000fe40000000f00 */
[----:B------:R-:W-:-:S02]  /*0f30*/  LOP3.LUT R12, R5, 0x7ff00000, RZ, 0xc0, !PT ;  /* 0x7ff00000050c7812 */ /* 0x000fc400078ec0ff */
[----:B------:R-:W-:Y:S01]  /*0f40*/  LOP3.LUT R15, R7, 0x7ff00000, RZ, 0xc0, !PT ;  /* 0x7ff00000070f7812 */ /* 0x000fe200078ec0ff */
[----:B------:R-:W-:-:S03]  /*0f50*/  @!P0 DMUL R2, R6, 8.98846567431157953865e+307 ;  /* 0x7fe0000006028828 */ /* 0x000fc60000000000 */
[C---:B------:R-:W-:Y:S01]  /*0f60*/  ISETP.GE.U32.AND P1, PT, R12.reuse, R15, PT ;  /* 0x0000000f0c00720c */ /* 0x040fe20003f26070 */
[----:B------:R-:W-:Y:S01]  /*0f70*/  @!P2 IMAD.MOV.U32 R18, RZ, RZ, RZ ;  /* 0x000000ffff12a224 */ /* 0x000fe200078e00ff */
[----:B------:R-:W-:Y:S01]  /*0f80*/  @!P2 LOP3.LUT R13, R7, 0x7ff00000, RZ, 0xc0, !PT ;  /* 0x7ff00000070da812 */ /* 0x000fe200078ec0ff */
[----:B------:R-:W0:Y:S03]  /*0f90*/  MUFU.RCP64H R17, R3 ;  /* 0x0000000300117308 */ /* 0x000e260000001800 */
[----:B------:R-:W-:Y:S01]  /*0fa0*/  @!P2 ISETP.GE.U32.AND P3, PT, R12, R13, PT ;  /* 0x0000000d0c00a20c */ /* 0x000fe20003f66070 */
[----:B------:R-:W-:-:S05]  /*0fb0*/  IMAD.MOV.U32 R13, RZ, RZ, 0x1ca00000 ;  /* 0x1ca00000ff0d7424 */ /* 0x000fca00078e00ff */
[----:B------:R-:W-:-:S04]  /*0fc0*/  @!P2 SEL R19, R13, 0x63400000, !P3 ;  /* 0x634000000d13a807 */ /* 0x000fc80005800000 */
[----:B------:R-:W-:Y:S01]  /*0fd0*/  @!P2 LOP3.LUT R19, R19, 0x80000000, R5, 0xf8, !PT ;  /* 0x800000001313a812 */ /* 0x000fe200078ef805 */
[----:B0-----:R-:W-:-:S03]  /*0fe0*/  DFMA R8, R16, -R2, 1 ;  /* 0x3ff000001008742b */ /* 0x001fc60000000802 */
[----:B------:R-:W-:-:S05]  /*0ff0*/  @!P2 LOP3.LUT R19, R19, 0x100000, RZ, 0xfc, !PT ;  /* 0x001000001313a812 */ /* 0x000fca00078efcff */
[----:B------:R-:W-:-:S08]  /*1000*/  DFMA R8, R8, R8, R8 ;  /* 0x000000080808722b */ /* 0x000fd00000000008 */
[----:B------:R-:W-:Y:S01]  /*1010*/  DFMA R16, R16, R8, R16 ;  /* 0x000000081010722b */ /* 0x000fe20000000010 */
[----:B------:R-:W-:Y:S01]  /*1020*/  SEL R9, R13, 0x63400000, !P1 ;  /* 0x634000000d097807 */ /* 0x000fe20004800000 */
[----:B------:R-:W-:-:S03]  /*1030*/  IMAD.MOV.U32 R8, RZ, RZ, R4 ;  /* 0x000000ffff087224 */ /* 0x000fc600078e0004 */
[----:B------:R-:W-:-:S03]  /*1040*/  LOP3.LUT R9, R9, 0x800fffff, R5, 0xf8, !PT ;  /* 0x800fffff09097812 */ /* 0x000fc600078ef805 */
[----:B------:R-:W-:-:S03]  /*1050*/  DFMA R20, R16, -R2, 1 ;  /* 0x3ff000001014742b */ /* 0x000fc60000000802 */
[----:B------:R-:W-:-:S05]  /*1060*/  @!P2 DFMA R8, R8, 2, -R18 ;  /* 0x400000000808a82b */ /* 0x000fca0000000812 */
[----:B------:R-:W-:Y:S01]  /*1070*/  DFMA R16, R16, R20, R16 ;  /* 0x000000141010722b */ /* 0x000fe20000000010 */
[----:B------:R-:W-:Y:S01]  /*1080*/  MOV R21, R12 ;  /* 0x0000000c00157202 */ /* 0x000fe20000000f00 */
[----:B------:R-:W-:Y:S01]  /*1090*/  IMAD.MOV.U32 R20, RZ, RZ, R15 ;  /* 0x000000ffff147224 */ /* 0x000fe200078e000f */
[----:B------:R-:W-:Y:S02]  /*10a0*/  @!P0 LOP3.LUT R20, R3, 0x7ff00000, RZ, 0xc0, !PT ;  /* 0x7ff0000003148812 */ /* 0x000fe400078ec0ff */
[----:B------:R-:W-:-:S03]  /*10b0*/  @!P2 LOP3.LUT R21, R9, 0x7ff00000, RZ, 0xc0, !PT ;  /* 0x7ff000000915a812 */ /* 0x000fc600078ec0ff */
[----:B------:R-:W-:Y:S01]  /*10c0*/  DMUL R18, R16, R8 ;  /* 0x0000000810127228 */ /* 0x000fe20000000000 */
[----:B------:R-:W-:Y:S02]  /*10d0*/  VIADD R23, R20, 0xffffffff ;  /* 0xffffffff14177836 */ /* 0x000fe40000000000 */
[----:B------:R-:W-:-:S05]  /*10e0*/  VIADD R22, R21, 0xffffffff ;  /* 0xffffffff15167836 */ /* 0x000fca0000000000 */
[----:B------:R-:W-:Y:S01]  /*10f0*/  ISETP.GT.U32.AND P0, PT, R22, 0x7feffffe, PT ;  /* 0x7feffffe1600780c */ /* 0x000fe20003f04070 */
[----:B------:R-:W-:-:S03]  /*1100*/  DFMA R14, R18, -R2, R8 ;  /* 0x80000002120e722b */ /* 0x000fc60000000008 */
[----:B------:R-:W-:-:S05]  /*1110*/  ISETP.GT.U32.OR P0, PT, R23, 0x7feffffe, P0 ;  /* 0x7feffffe1700780c */ /* 0x000fca0000704470 */
[----:B------:R-:W-:-:S08]  /*1120*/  DFMA R14, R16, R14, R18 ;  /* 0x0000000e100e722b */ /* 0x000fd00000000012 */
[----:B------:R-:W-:Y:S05]  /*1130*/  @P0 BRA `(.L_x_14) ;  /* 0x00000000006c0947 */ /* 0x000fea0003800000 */
[----:B------:R-:W-:-:S04]  /*1140*/  LOP3.LUT R5, R7, 0x7ff00000, RZ, 0xc0, !PT ;  /* 0x7ff0000007057812 */ /* 0x000fc800078ec0ff */
[CC--:B------:R-:W-:Y:S02]  /*1150*/  VIADDMNMX R4, R12.reuse, -R5.reuse, 0xb9600000, !PT ;  /* 0xb96000000c047446 */ /* 0x0c0fe40007800905 */
[----:B------:R-:W-:Y:S02]  /*1160*/  ISETP.GE.U32.AND P0, PT, R12, R5, PT ;  /* 0x000000050c00720c */ /* 0x000fe40003f06070 */
[----:B------:R-:W-:Y:S02]  /*1170*/  VIMNMX R4, PT, PT, R4, 0x46a00000, PT ;  /* 0x46a0000004047848 */ /* 0x000fe40003fe0100 */
[----:B------:R-:W-:-:S05]  /*1180*/  SEL R13, R13, 0x63400000, !P0 ;  /* 0x634000000d0d7807 */ /* 0x000fca0004000000 */
[----:B------:R-:W-:Y:S02]  /*1190*/  IMAD.IADD R16, R4, 0x1, -R13 ;  /* 0x0000000104107824 */ /* 0x000fe400078e0a0d */
[----:B------:R-:W-:-:S03]  /*11a0*/  IMAD.MOV.U32 R4, RZ, RZ, RZ ;  /* 0x000000ffff047224 */ /* 0x000fc600078e00ff */
[----:B------:R-:W-:-:S06]  /*11b0*/  IADD3 R5, PT, PT, R16, 0x7fe00000, RZ ;  /* 0x7fe0000010057810 */ /* 0x000fcc0007ffe0ff */
[----:B------:R-:W-:-:S10]  /*11c0*/  DMUL R12, R14, R4 ;  /* 0x000000040e0c7228 */ /* 0x000fd40000000000 */
[----:B------:R-:W-:-:S13]  /*11d0*/  FSETP.GTU.AND P0, PT, |R13|, 1.469367938527859385e-39, PT ;  /* 0x001000000d00780b */ /* 0x000fda0003f0c200 */
[----:B------:R-:W-:Y:S05]  /*11e0*/  @P0 BRA `(.L_x_15) ;  /* 0x0000000000940947 */ /* 0x000fea0003800000 */
[----:B------:R-:W-:Y:S01]  /*11f0*/  DFMA R2, R14, -R2, R8 ;  /* 0x800000020e02722b */ /* 0x000fe20000000008 */
[----:B------:R-:W-:-:S09]  /*1200*/  IMAD.MOV.U32 R4, RZ, RZ, RZ ;  /* 0x000000ffff047224 */ /* 0x000fd200078e00ff */
[C---:B------:R-:W-:Y:S02]  /*1210*/  FSETP.NEU.AND P0, PT, R3.reuse, RZ, PT ;  /* 0x000000ff0300720b */ /* 0x040fe40003f0d000 */
[----:B------:R-:W-:-:S04]  /*1220*/  LOP3.LUT R7, R3, 0x80000000, R7, 0x48, !PT ;  /* 0x8000000003077812 */ /* 0x000fc800078e4807 */
[----:B------:R-:W-:-:S07]  /*1230*/  LOP3.LUT R5, R7, R5, RZ, 0xfc, !PT ;  /* 0x0000000507057212 */ /* 0x000fce00078efcff */
[----:B------:R-:W-:Y:S05]  /*1240*/  @!P0 BRA `(.L_x_15) ;  /* 0x00000000007c8947 */ /* 0x000fea0003800000 */
[----:B------:R-:W-:Y:S01]  /*1250*/  IMAD.MOV R3, RZ, RZ, -R16 ;  /* 0x000000ffff037224 */ /* 0x000fe200078e0a10 */
[----:B------:R-:W-:Y:S01]  /*1260*/  DMUL.RP R4, R14, R4 ;  /* 0x000000040e047228 */ /* 0x000fe20000008000 */
[----:B------:R-:W-:-:S06]  /*1270*/  IMAD.MOV.U32 R2, RZ, RZ, RZ ;  /* 0x000000ffff027224 */ /* 0x000fcc00078e00ff */
[----:B------:R-:W-:-:S03]  /*1280*/  DFMA R2, R12, -R2, R14 ;  /* 0x800000020c02722b */ /* 0x000fc6000000000e */
[----:B------:R-:W-:-:S03]  /*1290*/  LOP3.LUT R7, R5, R7, RZ, 0x3c, !PT ;  /* 0x0000000705077212 */ /* 0x000fc600078e3cff */
[----:B------:R-:W-:-:S04]  /*12a0*/  IADD3 R2, PT, PT, -R16, -0x43300000, RZ ;  /* 0xbcd0000010027810 */ /* 0x000fc80007ffe1ff */
[----:B------:R-:W-:-:S04]  /*12b0*/  FSETP.NEU.AND P0, PT, |R3|, R2, PT ;  /* 0x000000020300720b */ /* 0x000fc80003f0d200 */
[----:B------:R-:W-:Y:S02]  /*12c0*/  FSEL R12, R4, R12, !P0 ;  /* 0x0000000c040c7208 */ /* 0x000fe40004000000 */
[----:B------:R-:W-:Y:S01]  /*12d0*/  FSEL R13, R7, R13, !P0 ;  /* 0x0000000d070d7208 */ /* 0x000fe20004000000 */
[----:B------:R-:W-:Y:S06]  /*12e0*/  BRA `(.L_x_15) ;  /* 0x0000000000547947 */ /* 0x000fec0003800000 */
.L_x_14:
[----:B------:R-:W-:-:S14]  /*12f0*/  DSETP.NAN.AND P0, PT, R4, R4, PT ;  /* 0x000000040400722a */ /* 0x000fdc0003f08000 */
[----:B------:R-:W-:Y:S05]  /*1300*/  @P0 BRA `(.L_x_16) ;  /* 0x0000000000440947 */ /* 0x000fea0003800000 */
[----:B------:R-:W-:-:S14]  /*1310*/  DSETP.NAN.AND P0, PT, R6, R6, PT ;  /* 0x000000060600722a */ /* 0x000fdc0003f08000 */
[----:B------:R-:W-:Y:S05]  /*1320*/  @P0 BRA `(.L_x_17) ;  /* 0x0000000000300947 */ /* 0x000fea0003800000 */
[----:B------:R-:W-:Y:S01]  /*1330*/  ISETP.NE.AND P0, PT, R21, R20, PT ;  /* 0x000000141500720c */ /* 0x000fe20003f05270 */
[----:B------:R-:W-:Y:S01]  /*1340*/  IMAD.MOV.U32 R13, RZ, RZ, -0x80000 ;  /* 0xfff80000ff0d7424 */ /* 0x000fe200078e00ff */
[----:B------:R-:W-:-:S11]  /*1350*/  MOV R12, 0x0 ;  /* 0x00000000000c7802 */ /* 0x000fd60000000f00 */
[----:B------:R-:W-:Y:S05]  /*1360*/  @!P0 BRA `(.L_x_15) ;  /* 0x0000000000348947 */ /* 0x000fea0003800000 */
[----:B------:R-:W-:Y:S02]  /*1370*/  ISETP.NE.AND P0, PT, R21, 0x7ff00000, PT ;  /* 0x7ff000001500780c */ /* 0x000fe40003f05270 */
[----:B------:R-:W-:Y:S02]  /*1380*/  LOP3.LUT R13, R5, 0x80000000, R7, 0x48, !PT ;  /* 0x80000000050d7812 */ /* 0x000fe400078e4807 */
[----:B------:R-:W-:-:S13]  /*1390*/  ISETP.EQ.OR P0, PT, R20, RZ, !P0 ;  /* 0x000000ff1400720c */ /* 0x000fda0004702670 */
[----:B------:R-:W-:Y:S01]  /*13a0*/  @P0 LOP3.LUT R2, R13, 0x7ff00000, RZ, 0xfc, !PT ;  /* 0x7ff000000d020812 */ /* 0x000fe200078efcff */
[----:B------:R-:W-:Y:S02]  /*13b0*/  @!P0 IMAD.MOV.U32 R12, RZ, RZ, RZ ;  /* 0x000000ffff0c8224 */ /* 0x000fe400078e00ff */
[----:B------:R-:W-:Y:S02]  /*13c0*/  @P0 IMAD.MOV.U32 R12, RZ, RZ, RZ ;  /* 0x000000ffff0c0224 */ /* 0x000fe400078e00ff */
[----:B------:R-:W-:Y:S01]  /*13d0*/  @P0 IMAD.MOV.U32 R13, RZ, RZ, R2 ;  /* 0x000000ffff0d0224 */ /* 0x000fe200078e0002 */
[----:B------:R-:W-:Y:S06]  /*13e0*/  BRA `(.L_x_15) ;  /* 0x0000000000147947 */ /* 0x000fec0003800000 */
.L_x_17:
[----:B------:R-:W-:Y:S02]  /*13f0*/  LOP3.LUT R13, R7, 0x80000, RZ, 0xfc, !PT ;  /* 0x00080000070d7812 */ /* 0x000fe400078efcff */
[----:B------:R-:W-:Y:S01]  /*1400*/  MOV R12, R6 ;  /* 0x00000006000c7202 */ /* 0x000fe20000000f00 */
[----:B------:R-:W-:Y:S06]  /*1410*/  BRA `(.L_x_15) ;  /* 0x0000000000087947 */ /* 0x000fec0003800000 */
.L_x_16:
[----:B------:R-:W-:Y:S01]  /*1420*/  LOP3.LUT R13, R5, 0x80000, RZ, 0xfc, !PT ;  /* 0x00080000050d7812 */ /* 0x000fe200078efcff */
[----:B------:R-:W-:-:S07]  /*1430*/  IMAD.MOV.U32 R12, RZ, RZ, R4 ;  /* 0x000000ffff0c7224 */ /* 0x000fce00078e0004 */
.L_x_15:
[----:B------:R-:W-:Y:S05]  /*1440*/  BSYNC.RECONVERGENT B1 ;  /* 0x0000000000017941 */ /* 0x000fea0003800200 */
.L_x_13:
[----:B------:R-:W-:Y:S02]  /*1450*/  IMAD.MOV.U32 R2, RZ, RZ, R0 ;  /* 0x000000ffff027224 */ /* 0x000fe400078e0000 */
[----:B------:R-:W-:-:S04]  /*1460*/  IMAD.MOV.U32 R3, RZ, RZ, 0x0 ;  /* 0x00000000ff037424 */ /* 0x000fc800078e00ff */
[----:B------:R-:W-:Y:S05]  /*1470*/  RET.REL.NODEC R2 `(_Z13jacobi_kernelPdS_S_S_Pi) ;  /* 0xffffffe802e07950 */ /* 0x000fea0003c3ffff */
.L_x_18:
[----:B------:R-:W-:-:S00]  /*1480*/  BRA `(.L_x_18) ;  /* 0xfffffffc00fc7947 */ /* 0x000fc0000383ffff */
[----:B------:R-:W-:-:S00]  /*1490*/  NOP ;  /* 0x0000000000007918 */ /* 0x000fc00000000000 */
        /* <DEDUP_REMOVED lines=14> */
.L_x_19:


//--------------------- .nv.shared.reserved.0     --------------------------
	.section	.nv.shared.reserved.0,"aw",@nobits
	.weak		__nv_reservedSMEM_offset_0_alias
	.size		__nv_reservedSMEM_offset_0_alias, 0, 64
	.other		__nv_reservedSMEM_offset_0_alias,@"STO_CUDA_RESERVED_SHARED STV_DEFAULT"
__nv_reservedSMEM_offset_0_alias:
	.zero		0
	.zero		64


//--------------------- .nv.constant0._Z13jacobi_kernelPdS_S_S_Pi --------------------------
	.section	.nv.constant0._Z13jacobi_kernelPdS_S_S_Pi,"a",@progbits
	.sectionflags	@""
	.align	4
.nv.constant0._Z13jacobi_kernelPdS_S_S_Pi:
	.zero		936


//--------------------- SYMBOLS --------------------------

	.type		.nv.reservedSmem.offset0,@object
	.size		.nv.reservedSmem.offset0,0x4
